//
// Generated by NVIDIA NVVM Compiler
//
// Compiler Build ID: CL-36424714
// Cuda compilation tools, release 13.0, V13.0.88
// Based on NVVM 20.0.0
//

.version 9.0
.target sm_100
.address_size 64

	// .globl	_Z7kernel0Pi

.visible .entry _Z7kernel0Pi(
	.param .u64 .ptr .align 1 _Z7kernel0Pi_param_0
)
{
	.reg .pred 	%p<6>;
	.reg .b32 	%r<13>;
	.reg .b64 	%rd<5>;

	ld.param.u64 	%rd2, [_Z7kernel0Pi_param_0];
	mov.u32 	%r1, %tid.x;
	setp.eq.s32 	%p1, %r1, 0;
	@%p1 bra 	$L__BB0_6;
	cvta.to.global.u64 	%rd3, %rd2;
	mul.wide.u32 	%rd4, %r1, 4;
	add.s64 	%rd1, %rd3, %rd4;
	ld.global.u32 	%r6, [%rd1+-4];
	ld.global.u32 	%r7, [%rd1];
	add.s32 	%r2, %r7, %r6;
	st.global.u32 	[%rd1], %r2;
	setp.eq.s32 	%p2, %r1, 1;
	@%p2 bra 	$L__BB0_6;
	ld.global.u32 	%r8, [%rd1+-8];
	add.s32 	%r3, %r2, %r8;
	st.global.u32 	[%rd1], %r3;
	setp.lt.u32 	%p3, %r1, 4;
	@%p3 bra 	$L__BB0_6;
	ld.global.u32 	%r9, [%rd1+-16];
	add.s32 	%r4, %r3, %r9;
	st.global.u32 	[%rd1], %r4;
	setp.lt.u32 	%p4, %r1, 8;
	@%p4 bra 	$L__BB0_6;
	ld.global.u32 	%r10, [%rd1+-32];
	add.s32 	%r5, %r4, %r10;
	st.global.u32 	[%rd1], %r5;
	setp.lt.u32 	%p5, %r1, 16;
	@%p5 bra 	$L__BB0_6;
	ld.global.u32 	%r11, [%rd1+-64];
	add.s32 	%r12, %r5, %r11;
	st.global.u32 	[%rd1], %r12;
$L__BB0_6:
	ret;

}


// ===== COMPILED SASS (sm_100) =====

	.target	sm_100

	.elftype	@"ET_EXEC"


//--------------------- .note.nv.tkinfo           --------------------------
	.section	.note.nv.tkinfo,"",@"SHT_NOTE"
	.sectionflags	@"SHF_NOTE_NV_TKINFO"
	.tkinfo
        /*0018*/ 	.word	0x00000002
        /*0030*/ 	.string	""
        /*0030*/ 	.string	"ptxas"
        /*0030*/ 	.string	"Cuda compilation tools, release 13.0, V13.0.88"
        /*0030*/ 	.string	"Build cuda_13.0.r13.0/compiler.36424714_0"
        /*0030*/ 	.string	"-arch sm_100 -m 64 "



//--------------------- .note.nv.cuinfo           --------------------------
	.section	.note.nv.cuinfo,"",@"SHT_NOTE"
	.sectionflags	@"SHF_NOTE_NV_CUINFO"
        /*0018*/ 	.short	0x0002
        /*001a*/ 	.short	0x0064
        /*001c*/ 	.short	0x0082
	.zero		2


//--------------------- .nv.info                  --------------------------
	.section	.nv.info,"",@"SHT_CUDA_INFO"
	.align	4


	//----- nvinfo : EIATTR_REGCOUNT
	.align		4
        /*0000*/ 	.byte	0x04, 0x2f
        /*0002*/ 	.short	(.L_1 - .L_0)
	.align		4
.L_0:
        /*0004*/ 	.word	index@(_Z7kernel0Pi)
        /*0008*/ 	.word	0x0000000a


	//----- nvinfo : EIATTR_FRAME_SIZE
	.align		4
.L_1:
        /*000c*/ 	.byte	0x04, 0x11
        /*000e*/ 	.short	(.L_3 - .L_2)
	.align		4
.L_2:
        /*0010*/ 	.word	index@(_Z7kernel0Pi)
        /*0014*/ 	.word	0x00000000


	//----- nvinfo : EIATTR_MIN_STACK_SIZE
	.align		4
.L_3:
        /*0018*/ 	.byte	0x04, 0x12
        /*001a*/ 	.short	(.L_5 - .L_4)
	.align		4
.L_4:
        /*001c*/ 	.word	index@(_Z7kernel0Pi)
        /*0020*/ 	.word	0x00000000
.L_5:


//--------------------- .nv.compat                --------------------------
	.section	.nv.compat,"",@"SHT_CUDA_COMPAT_INFO"
	.align	4
        /*0000*/ 	.byte	0x02, 0x09, 0x00, 0x00, 0x02, 0x02, 0x01, 0x00, 0x02, 0x05, 0x05, 0x00, 0x03, 0x07, 0x01, 0x01
        /*0010*/ 	.byte	0x02, 0x03, 0x00, 0x00, 0x02, 0x06, 0x01, 0x00, 0x04, 0x0b, 0x08, 0x00, 0x09, 0x00, 0x00, 0x00
        /*0020*/ 	.byte	0x00, 0x00, 0x00, 0x00


//--------------------- .nv.info._Z7kernel0Pi     --------------------------
	.section	.nv.info._Z7kernel0Pi,"",@"SHT_CUDA_INFO"
	.sectionflags	@""
	.align	4


	//----- nvinfo : EIATTR_CUDA_API_VERSION
	.align		4
        /*0000*/ 	.byte	0x04, 0x37
        /*0002*/ 	.short	(.L_7 - .L_6)
.L_6:
        /*0004*/ 	.word	0x00000082


	//----- nvinfo : EIATTR_KPARAM_INFO
	.align		4
.L_7:
        /*0008*/ 	.byte	0x04, 0x17
        /*000a*/ 	.short	(.L_9 - .L_8)
.L_8:
        /*000c*/ 	.word	0x00000000
        /*0010*/ 	.short	0x0000
        /*0012*/ 	.short	0x0000
        /*0014*/ 	.byte	0x00, 0xf5, 0x21, 0x00


	//----- nvinfo : EIATTR_SPARSE_MMA_MASK
	.align		4
.L_9:
        /*0018*/ 	.byte	0x03, 0x50
        /*001a*/ 	.short	0x0000


	//----- nvinfo : EIATTR_MAXREG_COUNT
	.align		4
        /*001c*/ 	.byte	0x03, 0x1b
        /*001e*/ 	.short	0x00ff


	//----- nvinfo : EIATTR_MERCURY_ISA_VERSION
	.align		4
        /*0020*/ 	.byte	0x03, 0x5f
        /*0022*/ 	.short	0x0101


	//----- nvinfo : EIATTR_VRC_CTA_INIT_COUNT
	.align		4
        /*0024*/ 	.byte	0x02, 0x4a
	.zero		1
	.zero		1


	//----- nvinfo : EIATTR_EXIT_INSTR_OFFSETS
	.align		4
        /*0028*/ 	.byte	0x04, 0x1c
        /*002a*/ 	.short	(.L_11 - .L_10)


	//   ....[0]....
.L_10:
        /*002c*/ 	.word	0x00000030


	//   ....[1]....
        /*0030*/ 	.word	0x000000c0


	//   ....[2]....
        /*0034*/ 	.word	0x00000110


	//   ....[3]....
        /*0038*/ 	.word	0x00000160


	//   ....[4]....
        /*003c*/ 	.word	0x000001b0


	//   ....[5]....
        /*0040*/ 	.word	0x000001f0


	//----- nvinfo : EIATTR_CBANK_PARAM_SIZE
	.align		4
.L_11:
        /*0044*/ 	.byte	0x03, 0x19
        /*0046*/ 	.short	0x0008


	//----- nvinfo : EIATTR_PARAM_CBANK
	.align		4
        /*0048*/ 	.byte	0x04, 0x0a
        /*004a*/ 	.short	(.L_13 - .L_12)
	.align		4
.L_12:
        /*004c*/ 	.word	index@(.nv.constant0._Z7kernel0Pi)
        /*0050*/ 	.short	0x0380
        /*0052*/ 	.short	0x0008


	//----- nvinfo : EIATTR_SW_WAR
	.align		4
.L_13:
        /*0054*/ 	.byte	0x04, 0x36
        /*0056*/ 	.short	(.L_15 - .L_14)
.L_14:
        /*0058*/ 	.word	0x00000008
.L_15:


//--------------------- .nv.callgraph             --------------------------
	.section	.nv.callgraph,"",@"SHT_CUDA_CALLGRAPH"
	.align	4
	.sectionentsize	8
	.align		4
        /*0000*/ 	.word	0x00000000
	.align		4
        /*0004*/ 	.word	0xffffffff
	.align		4
        /*0008*/ 	.word	0x00000000
	.align		4
        /*000c*/ 	.word	0xfffffffe
	.align		4
        /*0010*/ 	.word	0x00000000
	.align		4
        /*0014*/ 	.word	0xfffffffd
	.align		4
        /*0018*/ 	.word	0x00000000
	.align		4
        /*001c*/ 	.word	0xfffffffc


//--------------------- .text._Z7kernel0Pi        --------------------------
	.section	.text._Z7kernel0Pi,"ax",@progbits
	.align	128
        .global         _Z7kernel0Pi
        .type           _Z7kernel0Pi,@function
        .size           _Z7kernel0Pi,(.L_x_1 - _Z7kernel0Pi)
        .other          _Z7kernel0Pi,@"STO_CUDA_ENTRY STV_DEFAULT"
_Z7kernel0Pi:
.text._Z7kernel0Pi:
[----:B------:R-:W-:Y:S01]  /*0000*/  LDC R1, c[0x0][0x37c] ;  /* 0x0000df00ff017b82 */ /* 0x000fe20000000800 */
[----:B------:R-:W0:Y:S02]  /*0010*/  S2R R7, SR_TID.X ;  /* 0x0000000000077919 */ /* 0x000e240000002100 */
[----:B0-----:R-:W-:-:S13]  /*0020*/  ISETP.NE.AND P0, PT, R7, RZ, PT ;  /* 0x000000ff0700720c */ /* 0x001fda0003f05270 */
[----:B------:R-:W-:Y:S05]  /*0030*/  @!P0 EXIT ;  /* 0x000000000000894d */ /* 0x000fea0003800000 */
[----:B------:R-:W0:Y:S01]  /*0040*/  LDC.64 R2, c[0x0][0x380] ;  /* 0x0000e000ff027b82 */ /* 0x000e220000000a00 */
[----:B------:R-:W1:Y:S01]  /*0050*/  LDCU.64 UR4, c[0x0][0x358] ;  /* 0x00006b00ff0477ac */ /* 0x000e620008000a00 */
[----:B0-----:R-:W-:-:S05]  /*0060*/  IMAD.WIDE.U32 R2, R7, 0x4, R2 ;  /* 0x0000000407027825 */ /* 0x001fca00078e0002 */
[----:B-1----:R-:W2:Y:S04]  /*0070*/  LDG.E R0, desc[UR4][R2.64+-0x4] ;  /* 0xfffffc0402007981 */ /* 0x002ea8000c1e1900 */
[----:B------:R-:W2:Y:S01]  /*0080*/  LDG.E R5, desc[UR4][R2.64] ;  /* 0x0000000402057981 */ /* 0x000ea2000c1e1900 */
[----:B------:R-:W-:Y:S01]  /*0090*/  ISETP.NE.AND P0, PT, R7, 0x1, PT ;  /* 0x000000010700780c */ /* 0x000fe20003f05270 */
[----:B--2---:R-:W-:-:S05]  /*00a0*/  IMAD.IADD R5, R0, 0x1, R5 ;  /* 0x0000000100057824 */ /* 0x004fca00078e0205 */
[----:B------:R0:W-:Y:S07]  /*00b0*/  STG.E desc[UR4][R2.64], R5 ;  /* 0x0000000502007986 */ /* 0x0001ee000c101904 */
[----:B------:R-:W-:Y:S05]  /*00c0*/  @!P0 EXIT ;  /* 0x000000000000894d */ /* 0x000fea0003800000 */
[----:B------:R-:W0:Y:S01]  /*00d0*/  LDG.E R0, desc[UR4][R2.64+-0x8] ;  /* 0xfffff80402007981 */ /* 0x000e22000c1e1900 */
[----:B------:R-:W-:Y:S01]  /*00e0*/  ISETP.GE.U32.AND P0, PT, R7, 0x4, PT ;  /* 0x000000040700780c */ /* 0x000fe20003f06070 */
[----:B0-----:R-:W-:-:S05]  /*00f0*/  IMAD.IADD R5, R5, 0x1, R0 ;  /* 0x0000000105057824 */ /* 0x001fca00078e0200 */
[----:B------:R0:W-:Y:S07]  /*0100*/  STG.E desc[UR4][R2.64], R5 ;  /* 0x0000000502007986 */ /* 0x0001ee000c101904 */
[----:B------:R-:W-:Y:S05]  /*0110*/  @!P0 EXIT ;  /* 0x000000000000894d */ /* 0x000fea0003800000 */
[----:B------:R-:W0:Y:S01]  /*0120*/  LDG.E R0, desc[UR4][R2.64+-0x10] ;  /* 0xfffff00402007981 */ /* 0x000e22000c1e1900 */
[----:B------:R-:W-:Y:S02]  /*0130*/  ISETP.GE.U32.AND P0, PT, R7, 0x8, PT ;  /* 0x000000080700780c */ /* 0x000fe40003f06070 */
[----:B0-----:R-:W-:-:S05]  /*0140*/  IADD3 R5, PT, PT, R5, R0, RZ ;  /* 0x0000000005057210 */ /* 0x001fca0007ffe0ff */
[----:B------:R0:W-:Y:S06]  /*0150*/  STG.E desc[UR4][R2.64], R5 ;  /* 0x0000000502007986 */ /* 0x0001ec000c101904 */
[----:B------:R-:W-:Y:S05]  /*0160*/  @!P0 EXIT ;  /* 0x000000000000894d */ /* 0x000fea0003800000 */
[----:B------:R-:W0:Y:S01]  /*0170*/  LDG.E R0, desc[UR4][R2.64+-0x20] ;  /* 0xffffe00402007981 */ /* 0x000e22000c1e1900 */
[----:B------:R-:W-:Y:S01]  /*0180*/  ISETP.GE.U32.AND P0, PT, R7, 0x10, PT ;  /* 0x000000100700780c */ /* 0x000fe20003f06070 */
[----:B0-----:R-:W-:-:S05]  /*0190*/  IMAD.IADD R5, R5, 0x1, R0 ;  /* 0x0000000105057824 */ /* 0x001fca00078e0200 */
[----:B------:R0:W-:Y:S07]  /*01a0*/  STG.E desc[UR4][R2.64], R5 ;  /* 0x0000000502007986 */ /* 0x0001ee000c101904 */
[----:B------:R-:W-:Y:S05]  /*01b0*/  @!P0 EXIT ;  /* 0x000000000000894d */ /* 0x000fea0003800000 */
[----:B------:R-:W0:Y:S02]  /*01c0*/  LDG.E R0, desc[UR4][R2.64+-0x40] ;  /* 0xffffc00402007981 */ /* 0x000e24000c1e1900 */
[----:B0-----:R-:W-:-:S05]  /*01d0*/  IADD3 R5, PT, PT, R5, R0, RZ ;  /* 0x0000000005057210 */ /* 0x001fca0007ffe0ff */
[----:B------:R-:W-:Y:S01]  /*01e0*/  STG.E desc[UR4][R2.64], R5 ;  /* 0x0000000502007986 */ /* 0x000fe2000c101904 */
[----:B------:R-:W-:Y:S05]  /*01f0*/  EXIT ;  /* 0x000000000000794d */ /* 0x000fea0003800000 */
.L_x_0:
[----:B------:R-:W-:-:S00]  /*0200*/  BRA `(.L_x_0) ;  /* 0xfffffffc00fc7947 */ /* 0x000fc0000383ffff */
[----:B------:R-:W-:-:S00]  /*0210*/  NOP ;  /* 0x0000000000007918 */ /* 0x000fc00000000000 */
        /* <DEDUP_REMOVED lines=14> */
.L_x_1:


//--------------------- .nv.shared.reserved.0     --------------------------
	.section	.nv.shared.reserved.0,"aw",@nobits
	.weak		__nv_reservedSMEM_offset_0_alias
	.size		__nv_reservedSMEM_offset_0_alias, 0, 64
	.other		__nv_reservedSMEM_offset_0_alias,@"STO_CUDA_RESERVED_SHARED STV_DEFAULT"
__nv_reservedSMEM_offset_0_alias:
	.zero		0
	.zero		64


//--------------------- .nv.constant0._Z7kernel0Pi --------------------------
	.section	.nv.constant0._Z7kernel0Pi,"a",@progbits
	.sectionflags	@""
	.align	4
.nv.constant0._Z7kernel0Pi:
	.zero		904


//--------------------- SYMBOLS --------------------------

	.type		.nv.reservedSmem.offset0,@object
	.size		.nv.reservedSmem.offset0,0x4
